//
// Generated by NVIDIA NVVM Compiler
//
// Compiler Build ID: CL-36424714
// Cuda compilation tools, release 13.0, V13.0.88
// Based on NVVM 20.0.0
//

.version 9.0
.target sm_100
.address_size 64

	// .globl	_Z12mandelKernelffffiPii

.visible .entry _Z12mandelKernelffffiPii(
	.param .f32 _Z12mandelKernelffffiPii_param_0,
	.param .f32 _Z12mandelKernelffffiPii_param_1,
	.param .f32 _Z12mandelKernelffffiPii_param_2,
	.param .f32 _Z12mandelKernelffffiPii_param_3,
	.param .u32 _Z12mandelKernelffffiPii_param_4,
	.param .u64 .ptr .align 1 _Z12mandelKernelffffiPii_param_5,
	.param .u32 _Z12mandelKernelffffiPii_param_6
)
{
	.reg .pred 	%p<4>;
	.reg .b32 	%r<19>;
	.reg .b32 	%f<20>;
	.reg .b64 	%rd<5>;

	ld.param.f32 	%f9, [_Z12mandelKernelffffiPii_param_0];
	ld.param.f32 	%f10, [_Z12mandelKernelffffiPii_param_1];
	ld.param.f32 	%f11, [_Z12mandelKernelffffiPii_param_2];
	ld.param.f32 	%f12, [_Z12mandelKernelffffiPii_param_3];
	ld.param.u32 	%r6, [_Z12mandelKernelffffiPii_param_4];
	ld.param.u64 	%rd1, [_Z12mandelKernelffffiPii_param_5];
	ld.param.u32 	%r7, [_Z12mandelKernelffffiPii_param_6];
	mov.u32 	%r9, %ctaid.x;
	mov.u32 	%r10, %ntid.x;
	mov.u32 	%r11, %tid.x;
	mad.lo.s32 	%r1, %r9, %r10, %r11;
	mov.u32 	%r12, %ctaid.y;
	mov.u32 	%r13, %ntid.y;
	mov.u32 	%r14, %tid.y;
	mad.lo.s32 	%r2, %r12, %r13, %r14;
	cvt.rn.f32.s32 	%f13, %r1;
	fma.rn.f32 	%f1, %f9, %f13, %f11;
	cvt.rn.f32.u32 	%f14, %r2;
	fma.rn.f32 	%f2, %f10, %f14, %f12;
	setp.lt.s32 	%p1, %r6, 1;
	mov.b32 	%r18, 0;
	@%p1 bra 	$L__BB0_4;
	mov.b32 	%r17, 0;
	mov.f32 	%f18, %f2;
	mov.f32 	%f19, %f1;
$L__BB0_2:
	mul.f32 	%f5, %f19, %f19;
	mul.f32 	%f6, %f18, %f18;
	add.f32 	%f15, %f5, %f6;
	setp.gt.f32 	%p2, %f15, 0f40800000;
	mov.u32 	%r18, %r17;
	@%p2 bra 	$L__BB0_4;
	sub.f32 	%f16, %f5, %f6;
	add.f32 	%f17, %f19, %f19;
	add.f32 	%f19, %f1, %f16;
	fma.rn.f32 	%f18, %f17, %f18, %f2;
	add.s32 	%r17, %r17, 1;
	setp.ne.s32 	%p3, %r17, %r6;
	mov.u32 	%r18, %r6;
	@%p3 bra 	$L__BB0_2;
$L__BB0_4:
	cvta.to.global.u64 	%rd2, %rd1;
	mad.lo.s32 	%r16, %r7, %r2, %r1;
	mul.wide.s32 	%rd3, %r16, 4;
	add.s64 	%rd4, %rd2, %rd3;
	st.global.u32 	[%rd4], %r18;
	ret;

}


// ===== COMPILED SASS (sm_100) =====

	.target	sm_100

	.elftype	@"ET_EXEC"


//--------------------- .note.nv.tkinfo           --------------------------
	.section	.note.nv.tkinfo,"",@"SHT_NOTE"
	.sectionflags	@"SHF_NOTE_NV_TKINFO"
	.tkinfo
        /*0018*/ 	.word	0x00000002
        /*0030*/ 	.string	""
        /*0030*/ 	.string	"ptxas"
        /*0030*/ 	.string	"Cuda compilation tools, release 13.0, V13.0.88"
        /*0030*/ 	.string	"Build cuda_13.0.r13.0/compiler.36424714_0"
        /*0030*/ 	.string	"-arch sm_100 -m 64 "



//--------------------- .note.nv.cuinfo           --------------------------
	.section	.note.nv.cuinfo,"",@"SHT_NOTE"
	.sectionflags	@"SHF_NOTE_NV_CUINFO"
        /*0018*/ 	.short	0x0002
        /*001a*/ 	.short	0x0064
        /*001c*/ 	.short	0x0082
	.zero		2


//--------------------- .nv.info                  --------------------------
	.section	.nv.info,"",@"SHT_CUDA_INFO"
	.align	4


	//----- nvinfo : EIATTR_REGCOUNT
	.align		4
        /*0000*/ 	.byte	0x04, 0x2f
        /*0002*/ 	.short	(.L_1 - .L_0)
	.align		4
.L_0:
        /*0004*/ 	.word	index@(_Z12mandelKernelffffiPii)
        /*0008*/ 	.word	0x00000010


	//----- nvinfo : EIATTR_FRAME_SIZE
	.align		4
.L_1:
        /*000c*/ 	.byte	0x04, 0x11
        /*000e*/ 	.short	(.L_3 - .L_2)
	.align		4
.L_2:
        /*0010*/ 	.word	index@(_Z12mandelKernelffffiPii)
        /*0014*/ 	.word	0x00000000


	//----- nvinfo : EIATTR_MIN_STACK_SIZE
	.align		4
.L_3:
        /*0018*/ 	.byte	0x04, 0x12
        /*001a*/ 	.short	(.L_5 - .L_4)
	.align		4
.L_4:
        /*001c*/ 	.word	index@(_Z12mandelKernelffffiPii)
        /*0020*/ 	.word	0x00000000
.L_5:


//--------------------- .nv.compat                --------------------------
	.section	.nv.compat,"",@"SHT_CUDA_COMPAT_INFO"
	.align	4
        /*0000*/ 	.byte	0x02, 0x09, 0x00, 0x00, 0x02, 0x02, 0x01, 0x00, 0x02, 0x05, 0x05, 0x00, 0x03, 0x07, 0x01, 0x01
        /*0010*/ 	.byte	0x02, 0x03, 0x00, 0x00, 0x02, 0x06, 0x01, 0x00, 0x04, 0x0b, 0x08, 0x00, 0x01, 0x00, 0x00, 0x00
        /*0020*/ 	.byte	0x00, 0x00, 0x00, 0x00


//--------------------- .nv.info._Z12mandelKernelffffiPii --------------------------
	.section	.nv.info._Z12mandelKernelffffiPii,"",@"SHT_CUDA_INFO"
	.sectionflags	@""
	.align	4


	//----- nvinfo : EIATTR_CUDA_API_VERSION
	.align		4
        /*0000*/ 	.byte	0x04, 0x37
        /*0002*/ 	.short	(.L_7 - .L_6)
.L_6:
        /*0004*/ 	.word	0x00000082


	//----- nvinfo : EIATTR_KPARAM_INFO
	.align		4
.L_7:
        /*0008*/ 	.byte	0x04, 0x17
        /*000a*/ 	.short	(.L_9 - .L_8)
.L_8:
        /*000c*/ 	.word	0x00000000
        /*0010*/ 	.short	0x0006
        /*0012*/ 	.short	0x0020
        /*0014*/ 	.byte	0x00, 0xf0, 0x11, 0x00


	//----- nvinfo : EIATTR_KPARAM_INFO
	.align		4
.L_9:
        /*0018*/ 	.byte	0x04, 0x17
        /*001a*/ 	.short	(.L_11 - .L_10)
.L_10:
        /*001c*/ 	.word	0x00000000
        /*0020*/ 	.short	0x0005
        /*0022*/ 	.short	0x0018
        /*0024*/ 	.byte	0x00, 0xf5, 0x21, 0x00


	//----- nvinfo : EIATTR_KPARAM_INFO
	.align		4
.L_11:
        /*0028*/ 	.byte	0x04, 0x17
        /*002a*/ 	.short	(.L_13 - .L_12)
.L_12:
        /*002c*/ 	.word	0x00000000
        /*0030*/ 	.short	0x0004
        /*0032*/ 	.short	0x0010
        /*0034*/ 	.byte	0x00, 0xf0, 0x11, 0x00


	//----- nvinfo : EIATTR_KPARAM_INFO
	.align		4
.L_13:
        /*0038*/ 	.byte	0x04, 0x17
        /*003a*/ 	.short	(.L_15 - .L_14)
.L_14:
        /*003c*/ 	.word	0x00000000
        /*0040*/ 	.short	0x0003
        /*0042*/ 	.short	0x000c
        /*0044*/ 	.byte	0x00, 0xf0, 0x11, 0x00


	//----- nvinfo : EIATTR_KPARAM_INFO
	.align		4
.L_15:
        /*0048*/ 	.byte	0x04, 0x17
        /*004a*/ 	.short	(.L_17 - .L_16)
.L_16:
        /*004c*/ 	.word	0x00000000
        /*0050*/ 	.short	0x0002
        /*0052*/ 	.short	0x0008
        /*0054*/ 	.byte	0x00, 0xf0, 0x11, 0x00


	//----- nvinfo : EIATTR_KPARAM_INFO
	.align		4
.L_17:
        /*0058*/ 	.byte	0x04, 0x17
        /*005a*/ 	.short	(.L_19 - .L_18)
.L_18:
        /*005c*/ 	.word	0x00000000
        /*0060*/ 	.short	0x0001
        /*0062*/ 	.short	0x0004
        /*0064*/ 	.byte	0x00, 0xf0, 0x11, 0x00


	//----- nvinfo : EIATTR_KPARAM_INFO
	.align		4
.L_19:
        /*0068*/ 	.byte	0x04, 0x17
        /*006a*/ 	.short	(.L_21 - .L_20)
.L_20:
        /*006c*/ 	.word	0x00000000
        /*0070*/ 	.short	0x0000
        /*0072*/ 	.short	0x0000
        /*0074*/ 	.byte	0x00, 0xf0, 0x11, 0x00


	//----- nvinfo : EIATTR_SPARSE_MMA_MASK
	.align		4
.L_21:
        /*0078*/ 	.byte	0x03, 0x50
        /*007a*/ 	.short	0x0000


	//----- nvinfo : EIATTR_MAXREG_COUNT
	.align		4
        /*007c*/ 	.byte	0x03, 0x1b
        /*007e*/ 	.short	0x00ff


	//----- nvinfo : EIATTR_MERCURY_ISA_VERSION
	.align		4
        /*0080*/ 	.byte	0x03, 0x5f
        /*0082*/ 	.short	0x0101


	//----- nvinfo : EIATTR_VRC_CTA_INIT_COUNT
	.align		4
        /*0084*/ 	.byte	0x02, 0x4a
	.zero		1
	.zero		1


	//----- nvinfo : EIATTR_EXIT_INSTR_OFFSETS
	.align		4
        /*0088*/ 	.byte	0x04, 0x1c
        /*008a*/ 	.short	(.L_23 - .L_22)


	//   ....[0]....
.L_22:
        /*008c*/ 	.word	0x000002d0


	//----- nvinfo : EIATTR_CRS_STACK_SIZE
	.align		4
.L_23:
        /*0090*/ 	.byte	0x04, 0x1e
        /*0092*/ 	.short	(.L_25 - .L_24)
.L_24:
        /*0094*/ 	.word	0x00000000


	//----- nvinfo : EIATTR_CBANK_PARAM_SIZE
	.align		4
.L_25:
        /*0098*/ 	.byte	0x03, 0x19
        /*009a*/ 	.short	0x0024


	//----- nvinfo : EIATTR_PARAM_CBANK
	.align		4
        /*009c*/ 	.byte	0x04, 0x0a
        /*009e*/ 	.short	(.L_27 - .L_26)
	.align		4
.L_26:
        /*00a0*/ 	.word	index@(.nv.constant0._Z12mandelKernelffffiPii)
        /*00a4*/ 	.short	0x0380
        /*00a6*/ 	.short	0x0024


	//----- nvinfo : EIATTR_SW_WAR
	.align		4
.L_27:
        /*00a8*/ 	.byte	0x04, 0x36
        /*00aa*/ 	.short	(.L_29 - .L_28)
.L_28:
        /*00ac*/ 	.word	0x00000008
.L_29:


//--------------------- .nv.callgraph             --------------------------
	.section	.nv.callgraph,"",@"SHT_CUDA_CALLGRAPH"
	.align	4
	.sectionentsize	8
	.align		4
        /*0000*/ 	.word	0x00000000
	.align		4
        /*0004*/ 	.word	0xffffffff
	.align		4
        /*0008*/ 	.word	0x00000000
	.align		4
        /*000c*/ 	.word	0xfffffffe
	.align		4
        /*0010*/ 	.word	0x00000000
	.align		4
        /*0014*/ 	.word	0xfffffffd
	.align		4
        /*0018*/ 	.word	0x00000000
	.align		4
        /*001c*/ 	.word	0xfffffffc


//--------------------- .text._Z12mandelKernelffffiPii --------------------------
	.section	.text._Z12mandelKernelffffiPii,"ax",@progbits
	.align	128
        .global         _Z12mandelKernelffffiPii
        .type           _Z12mandelKernelffffiPii,@function
        .size           _Z12mandelKernelffffiPii,(.L_x_4 - _Z12mandelKernelffffiPii)
        .other          _Z12mandelKernelffffiPii,@"STO_CUDA_ENTRY STV_DEFAULT"
_Z12mandelKernelffffiPii:
.text._Z12mandelKernelffffiPii:
[----:B------:R-:W-:Y:S01]  /*0000*/  LDC R1, c[0x0][0x37c] ;  /* 0x0000df00ff017b82 */ /* 0x000fe20000000800 */
[----:B------:R-:W0:Y:S07]  /*0010*/  S2R R2, SR_TID.Y ;  /* 0x0000000000027919 */ /* 0x000e2e0000002200 */
[----:B------:R-:W1:Y:S01]  /*0020*/  LDC R0, c[0x0][0x360] ;  /* 0x0000d800ff007b82 */ /* 0x000e620000000800 */
[----:B------:R-:W2:Y:S01]  /*0030*/  LDCU UR6, c[0x0][0x390] ;  /* 0x00007200ff0677ac */ /* 0x000ea20008000800 */
[----:B------:R-:W1:Y:S06]  /*0040*/  S2R R3, SR_TID.X ;  /* 0x0000000000037919 */ /* 0x000e6c0000002100 */
[----:B------:R-:W0:Y:S08]  /*0050*/  S2UR UR5, SR_CTAID.Y ;  /* 0x00000000000579c3 */ /* 0x000e300000002600 */
[----:B------:R-:W0:Y:S01]  /*0060*/  LDC R5, c[0x0][0x364] ;  /* 0x0000d900ff057b82 */ /* 0x000e220000000800 */
[----:B--2---:R-:W-:-:S07]  /*0070*/  UISETP.GE.AND UP0, UPT, UR6, 0x1, UPT ;  /* 0x000000010600788c */ /* 0x004fce000bf06270 */
[----:B------:R-:W1:Y:S08]  /*0080*/  S2UR UR4, SR_CTAID.X ;  /* 0x00000000000479c3 */ /* 0x000e700000002500 */
[----:B------:R-:W2:Y:S08]  /*0090*/  LDC.64 R6, c[0x0][0x380] ;  /* 0x0000e000ff067b82 */ /* 0x000eb00000000a00 */
[----:B------:R-:W2:Y:S01]  /*00a0*/  LDC.64 R8, c[0x0][0x388] ;  /* 0x0000e200ff087b82 */ /* 0x000ea20000000a00 */
[----:B0-----:R-:W-:-:S05]  /*00b0*/  IMAD R5, R5, UR5, R2 ;  /* 0x0000000505057c24 */ /* 0x001fca000f8e0202 */
[----:B------:R-:W-:Y:S01]  /*00c0*/  I2FP.F32.U32 R2, R5 ;  /* 0x0000000500027245 */ /* 0x000fe20000201000 */
[----:B-1----:R-:W-:Y:S01]  /*00d0*/  IMAD R0, R0, UR4, R3 ;  /* 0x0000000400007c24 */ /* 0x002fe2000f8e0203 */
[----:B------:R-:W0:Y:S04]  /*00e0*/  LDCU.64 UR4, c[0x0][0x358] ;  /* 0x00006b00ff0477ac */ /* 0x000e280008000a00 */
[----:B------:R-:W-:Y:S01]  /*00f0*/  I2FP.F32.S32 R3, R0 ;  /* 0x0000000000037245 */ /* 0x000fe20000201400 */
[----:B--2---:R-:W-:Y:S01]  /*0100*/  FFMA R2, R2, R7, R9 ;  /* 0x0000000702027223 */ /* 0x004fe20000000009 */
[----:B------:R-:W-:-:S03]  /*0110*/  HFMA2 R7, -RZ, RZ, 0, 0 ;  /* 0x00000000ff077431 */ /* 0x000fc600000001ff */
[----:B------:R-:W-:Y:S01]  /*0120*/  FFMA R3, R3, R6, R8 ;  /* 0x0000000603037223 */ /* 0x000fe20000000008 */
[----:B0-----:R-:W-:Y:S06]  /*0130*/  BRA.U !UP0, `(.L_x_0) ;  /* 0x0000000108507547 */ /* 0x001fec000b800000 */
[----:B------:R-:W-:Y:S01]  /*0140*/  BSSY.RECONVERGENT B0, `(.L_x_0) ;  /* 0x0000013000007945 */ /* 0x000fe20003800200 */
[----:B------:R-:W-:Y:S01]  /*0150*/  MOV R7, RZ ;  /* 0x000000ff00077202 */ /* 0x000fe20000000f00 */
[----:B------:R-:W0:Y:S01]  /*0160*/  LDCU UR7, c[0x0][0x390] ;  /* 0x00007200ff0777ac */ /* 0x000e220008000800 */
[----:B------:R-:W-:Y:S02]  /*0170*/  MOV R9, R2 ;  /* 0x0000000200097202 */ /* 0x000fe40000000f00 */
[----:B------:R-:W-:Y:S01]  /*0180*/  MOV R4, R3 ;  /* 0x0000000300047202 */ /* 0x000fe20000000f00 */
[----:B------:R-:W1:Y:S06]  /*0190*/  LDCU UR8, c[0x0][0x390] ;  /* 0x00007200ff0877ac */ /* 0x000e6c0008000800 */
.L_x_2:
[----:B------:R-:W-:Y:S01]  /*01a0*/  FMUL R6, R4, R4 ;  /* 0x0000000404067220 */ /* 0x000fe20000400000 */
[----:B------:R-:W-:-:S04]  /*01b0*/  FMUL R13, R9, R9 ;  /* 0x00000009090d7220 */ /* 0x000fc80000400000 */
[----:B------:R-:W-:-:S05]  /*01c0*/  FADD R8, R6, R13 ;  /* 0x0000000d06087221 */ /* 0x000fca0000000000 */
[----:B------:R-:W-:-:S13]  /*01d0*/  FSETP.GT.AND P0, PT, R8, 4, PT ;  /* 0x408000000800780b */ /* 0x000fda0003f04000 */
[----:B------:R-:W-:Y:S05]  /*01e0*/  @P0 BRA `(.L_x_1) ;  /* 0x0000000000200947 */ /* 0x000fea0003800000 */
[----:B------:R-:W-:Y:S01]  /*01f0*/  IADD3 R7, PT, PT, R7, 0x1, RZ ;  /* 0x0000000107077810 */ /* 0x000fe20007ffe0ff */
[----:B------:R-:W-:Y:S01]  /*0200*/  FADD R11, R4, R4 ;  /* 0x00000004040b7221 */ /* 0x000fe20000000000 */
[----:B------:R-:W-:Y:S02]  /*0210*/  FADD R4, R6, -R13 ;  /* 0x8000000d06047221 */ /* 0x000fe40000000000 */
[----:B-1----:R-:W-:Y:S01]  /*0220*/  ISETP.NE.AND P0, PT, R7, UR8, PT ;  /* 0x0000000807007c0c */ /* 0x002fe2000bf05270 */
[----:B------:R-:W-:Y:S01]  /*0230*/  FFMA R9, R11, R9, R2 ;  /* 0x000000090b097223 */ /* 0x000fe20000000002 */
[----:B------:R-:W-:-:S11]  /*0240*/  FADD R4, R3, R4 ;  /* 0x0000000403047221 */ /* 0x000fd60000000000 */
[----:B------:R-:W-:Y:S05]  /*0250*/  @P0 BRA `(.L_x_2) ;  /* 0xfffffffc00d00947 */ /* 0x000fea000383ffff */
[----:B0-----:R-:W-:-:S07]  /*0260*/  MOV R7, UR7 ;  /* 0x0000000700077c02 */ /* 0x001fce0008000f00 */
.L_x_1:
[----:B01----:R-:W-:Y:S05]  /*0270*/  BSYNC.RECONVERGENT B0 ;  /* 0x0000000000007941 */ /* 0x003fea0003800200 */
.L_x_0:
[----:B------:R-:W0:Y:S01]  /*0280*/  LDC.64 R2, c[0x0][0x398] ;  /* 0x0000e600ff027b82 */ /* 0x000e220000000a00 */
[----:B------:R-:W1:Y:S02]  /*0290*/  LDCU UR6, c[0x0][0x3a0] ;  /* 0x00007400ff0677ac */ /* 0x000e640008000800 */
[----:B-1----:R-:W-:-:S04]  /*02a0*/  IMAD R5, R5, UR6, R0 ;  /* 0x0000000605057c24 */ /* 0x002fc8000f8e0200 */
[----:B0-----:R-:W-:-:S05]  /*02b0*/  IMAD.WIDE R2, R5, 0x4, R2 ;  /* 0x0000000405027825 */ /* 0x001fca00078e0202 */
[----:B------:R-:W-:Y:S01]  /*02c0*/  STG.E desc[UR4][R2.64], R7 ;  /* 0x0000000702007986 */ /* 0x000fe2000c101904 */
[----:B------:R-:W-:Y:S05]  /*02d0*/  EXIT ;  /* 0x000000000000794d */ /* 0x000fea0003800000 */
.L_x_3:
[----:B------:R-:W-:-:S00]  /*02e0*/  BRA `(.L_x_3) ;  /* 0xfffffffc00fc7947 */ /* 0x000fc0000383ffff */
[----:B------:R-:W-:-:S00]  /*02f0*/  NOP ;  /* 0x0000000000007918 */ /* 0x000fc00000000000 */
        /* <DEDUP_REMOVED lines=8> */
.L_x_4:


//--------------------- .nv.shared.reserved.0     --------------------------
	.section	.nv.shared.reserved.0,"aw",@nobits
	.weak		__nv_reservedSMEM_offset_0_alias
	.size		__nv_reservedSMEM_offset_0_alias, 0, 64
	.other		__nv_reservedSMEM_offset_0_alias,@"STO_CUDA_RESERVED_SHARED STV_DEFAULT"
__nv_reservedSMEM_offset_0_alias:
	.zero		0
	.zero		64


//--------------------- .nv.constant0._Z12mandelKernelffffiPii --------------------------
	.section	.nv.constant0._Z12mandelKernelffffiPii,"a",@progbits
	.sectionflags	@""
	.align	4
.nv.constant0._Z12mandelKernelffffiPii:
	.zero		932


//--------------------- SYMBOLS --------------------------

	.type		.nv.reservedSmem.offset0,@object
	.size		.nv.reservedSmem.offset0,0x4
